//
// Generated by NVIDIA NVVM Compiler
//
// Compiler Build ID: CL-36424714
// Cuda compilation tools, release 13.0, V13.0.88
// Based on NVVM 20.0.0
//

.version 9.0
.target sm_100
.address_size 64

	// .globl	_Z11matVecMultiPKdS0_Pd

.visible .entry _Z11matVecMultiPKdS0_Pd(
	.param .u64 .ptr .align 1 _Z11matVecMultiPKdS0_Pd_param_0,
	.param .u64 .ptr .align 1 _Z11matVecMultiPKdS0_Pd_param_1,
	.param .u64 .ptr .align 1 _Z11matVecMultiPKdS0_Pd_param_2
)
{
	.reg .b32 	%r<10>;
	.reg .b64 	%rd<12>;
	.reg .b64 	%fd<41>;

	ld.param.u64 	%rd1, [_Z11matVecMultiPKdS0_Pd_param_0];
	ld.param.u64 	%rd2, [_Z11matVecMultiPKdS0_Pd_param_1];
	ld.param.u64 	%rd3, [_Z11matVecMultiPKdS0_Pd_param_2];
	cvta.to.global.u64 	%rd4, %rd2;
	mov.u32 	%r1, %ctaid.x;
	mov.u32 	%r2, %ntid.x;
	mov.u32 	%r3, %tid.x;
	mad.lo.s32 	%r4, %r1, %r2, %r3;
	mov.u32 	%r5, %ctaid.y;
	mov.u32 	%r6, %ntid.y;
	mov.u32 	%r7, %tid.y;
	mad.lo.s32 	%r8, %r5, %r6, %r7;
	mul.wide.s32 	%rd5, %r4, 8;
	add.s64 	%rd6, %rd4, %rd5;
	cvta.to.global.u64 	%rd7, %rd1;
	cvta.to.global.u64 	%rd8, %rd3;
	ld.global.f64 	%fd1, [%rd6];
	mad.lo.s32 	%r9, %r8, 50000, %r4;
	mul.wide.s32 	%rd9, %r9, 8;
	add.s64 	%rd10, %rd7, %rd9;
	ld.global.f64 	%fd2, [%rd10];
	add.s64 	%rd11, %rd8, %rd9;
	ld.global.f64 	%fd3, [%rd11];
	fma.rn.f64 	%fd4, %fd1, %fd2, %fd3;
	st.global.f64 	[%rd11], %fd4;
	ld.global.f64 	%fd5, [%rd6];
	ld.global.f64 	%fd6, [%rd10+40000];
	ld.global.f64 	%fd7, [%rd11+40000];
	fma.rn.f64 	%fd8, %fd5, %fd6, %fd7;
	st.global.f64 	[%rd11+40000], %fd8;
	ld.global.f64 	%fd9, [%rd6];
	ld.global.f64 	%fd10, [%rd10+80000];
	ld.global.f64 	%fd11, [%rd11+80000];
	fma.rn.f64 	%fd12, %fd9, %fd10, %fd11;
	st.global.f64 	[%rd11+80000], %fd12;
	ld.global.f64 	%fd13, [%rd6];
	ld.global.f64 	%fd14, [%rd10+120000];
	ld.global.f64 	%fd15, [%rd11+120000];
	fma.rn.f64 	%fd16, %fd13, %fd14, %fd15;
	st.global.f64 	[%rd11+120000], %fd16;
	ld.global.f64 	%fd17, [%rd6];
	ld.global.f64 	%fd18, [%rd10+160000];
	ld.global.f64 	%fd19, [%rd11+160000];
	fma.rn.f64 	%fd20, %fd17, %fd18, %fd19;
	st.global.f64 	[%rd11+160000], %fd20;
	ld.global.f64 	%fd21, [%rd6];
	ld.global.f64 	%fd22, [%rd10+200000];
	ld.global.f64 	%fd23, [%rd11+200000];
	fma.rn.f64 	%fd24, %fd21, %fd22, %fd23;
	st.global.f64 	[%rd11+200000], %fd24;
	ld.global.f64 	%fd25, [%rd6];
	ld.global.f64 	%fd26, [%rd10+240000];
	ld.global.f64 	%fd27, [%rd11+240000];
	fma.rn.f64 	%fd28, %fd25, %fd26, %fd27;
	st.global.f64 	[%rd11+240000], %fd28;
	ld.global.f64 	%fd29, [%rd6];
	ld.global.f64 	%fd30, [%rd10+280000];
	ld.global.f64 	%fd31, [%rd11+280000];
	fma.rn.f64 	%fd32, %fd29, %fd30, %fd31;
	st.global.f64 	[%rd11+280000], %fd32;
	ld.global.f64 	%fd33, [%rd6];
	ld.global.f64 	%fd34, [%rd10+320000];
	ld.global.f64 	%fd35, [%rd11+320000];
	fma.rn.f64 	%fd36, %fd33, %fd34, %fd35;
	st.global.f64 	[%rd11+320000], %fd36;
	ld.global.f64 	%fd37, [%rd6];
	ld.global.f64 	%fd38, [%rd10+360000];
	ld.global.f64 	%fd39, [%rd11+360000];
	fma.rn.f64 	%fd40, %fd37, %fd38, %fd39;
	st.global.f64 	[%rd11+360000], %fd40;
	ret;

}
	// .globl	_Z6vecSumPKdPd
.visible .entry _Z6vecSumPKdPd(
	.param .u64 .ptr .align 1 _Z6vecSumPKdPd_param_0,
	.param .u64 .ptr .align 1 _Z6vecSumPKdPd_param_1
)
{
	.reg .pred 	%p<2>;
	.reg .b32 	%r<18>;
	.reg .b64 	%rd<10>;
	.reg .b64 	%fd<20>;

	ld.param.u64 	%rd3, [_Z6vecSumPKdPd_param_0];
	ld.param.u64 	%rd4, [_Z6vecSumPKdPd_param_1];
	cvta.to.global.u64 	%rd5, %rd4;
	cvta.to.global.u64 	%rd6, %rd3;
	mov.u32 	%r7, %ctaid.x;
	mov.u32 	%r8, %ntid.x;
	mov.u32 	%r9, %tid.x;
	mad.lo.s32 	%r10, %r7, %r8, %r9;
	mov.u32 	%r11, %ctaid.y;
	mov.u32 	%r12, %ntid.y;
	mov.u32 	%r13, %tid.y;
	mad.lo.s32 	%r14, %r11, %r12, %r13;
	mad.lo.s32 	%r15, %r10, 500, %r14;
	mul.lo.s32 	%r16, %r15, 5000;
	mul.wide.s32 	%rd7, %r15, 8;
	add.s64 	%rd1, %rd5, %rd7;
	ld.global.f64 	%fd19, [%rd1];
	add.s64 	%rd2, %rd6, 32;
	mov.b32 	%r17, 0;
$L__BB1_1:
	mul.wide.s32 	%rd8, %r16, 8;
	add.s64 	%rd9, %rd2, %rd8;
	ld.global.f64 	%fd4, [%rd9+-32];
	add.f64 	%fd5, %fd4, %fd19;
	st.global.f64 	[%rd1], %fd5;
	ld.global.f64 	%fd6, [%rd9+-24];
	add.f64 	%fd7, %fd6, %fd5;
	st.global.f64 	[%rd1], %fd7;
	ld.global.f64 	%fd8, [%rd9+-16];
	add.f64 	%fd9, %fd8, %fd7;
	st.global.f64 	[%rd1], %fd9;
	ld.global.f64 	%fd10, [%rd9+-8];
	add.f64 	%fd11, %fd10, %fd9;
	st.global.f64 	[%rd1], %fd11;
	ld.global.f64 	%fd12, [%rd9];
	add.f64 	%fd13, %fd12, %fd11;
	st.global.f64 	[%rd1], %fd13;
	ld.global.f64 	%fd14, [%rd9+8];
	add.f64 	%fd15, %fd14, %fd13;
	st.global.f64 	[%rd1], %fd15;
	ld.global.f64 	%fd16, [%rd9+16];
	add.f64 	%fd17, %fd16, %fd15;
	st.global.f64 	[%rd1], %fd17;
	ld.global.f64 	%fd18, [%rd9+24];
	add.f64 	%fd19, %fd18, %fd17;
	st.global.f64 	[%rd1], %fd19;
	add.s32 	%r17, %r17, 8;
	add.s32 	%r16, %r16, 8;
	setp.ne.s32 	%p1, %r17, 5000;
	@%p1 bra 	$L__BB1_1;
	ret;

}


// ===== COMPILED SASS (sm_100) =====

	.target	sm_100

	.elftype	@"ET_EXEC"


//--------------------- .note.nv.tkinfo           --------------------------
	.section	.note.nv.tkinfo,"",@"SHT_NOTE"
	.sectionflags	@"SHF_NOTE_NV_TKINFO"
	.tkinfo
        /*0018*/ 	.word	0x00000002
        /*0030*/ 	.string	""
        /*0030*/ 	.string	"ptxas"
        /*0030*/ 	.string	"Cuda compilation tools, release 13.0, V13.0.88"
        /*0030*/ 	.string	"Build cuda_13.0.r13.0/compiler.36424714_0"
        /*0030*/ 	.string	"-arch sm_100 -m 64 "



//--------------------- .note.nv.cuinfo           --------------------------
	.section	.note.nv.cuinfo,"",@"SHT_NOTE"
	.sectionflags	@"SHF_NOTE_NV_CUINFO"
        /*0018*/ 	.short	0x0002
        /*001a*/ 	.short	0x0064
        /*001c*/ 	.short	0x0082
	.zero		2


//--------------------- .nv.info                  --------------------------
	.section	.nv.info,"",@"SHT_CUDA_INFO"
	.align	4


	//----- nvinfo : EIATTR_REGCOUNT
	.align		4
        /*0000*/ 	.byte	0x04, 0x2f
        /*0002*/ 	.short	(.L_1 - .L_0)
	.align		4
.L_0:
        /*0004*/ 	.word	index@(_Z11matVecMultiPKdS0_Pd)
        /*0008*/ 	.word	0x00000014


	//----- nvinfo : EIATTR_FRAME_SIZE
	.align		4
.L_1:
        /*000c*/ 	.byte	0x04, 0x11
        /*000e*/ 	.short	(.L_3 - .L_2)
	.align		4
.L_2:
        /*0010*/ 	.word	index@(_Z11matVecMultiPKdS0_Pd)
        /*0014*/ 	.word	0x00000000


	//----- nvinfo : EIATTR_REGCOUNT
	.align		4
.L_3:
        /*0018*/ 	.byte	0x04, 0x2f
        /*001a*/ 	.short	(.L_5 - .L_4)
	.align		4
.L_4:
        /*001c*/ 	.word	index@(_Z6vecSumPKdPd)
        /*0020*/ 	.word	0x00000018


	//----- nvinfo : EIATTR_FRAME_SIZE
	.align		4
.L_5:
        /*0024*/ 	.byte	0x04, 0x11
        /*0026*/ 	.short	(.L_7 - .L_6)
	.align		4
.L_6:
        /*0028*/ 	.word	index@(_Z6vecSumPKdPd)
        /*002c*/ 	.word	0x00000000


	//----- nvinfo : EIATTR_MIN_STACK_SIZE
	.align		4
.L_7:
        /*0030*/ 	.byte	0x04, 0x12
        /*0032*/ 	.short	(.L_9 - .L_8)
	.align		4
.L_8:
        /*0034*/ 	.word	index@(_Z6vecSumPKdPd)
        /*0038*/ 	.word	0x00000000


	//----- nvinfo : EIATTR_MIN_STACK_SIZE
	.align		4
.L_9:
        /*003c*/ 	.byte	0x04, 0x12
        /*003e*/ 	.short	(.L_11 - .L_10)
	.align		4
.L_10:
        /*0040*/ 	.word	index@(_Z11matVecMultiPKdS0_Pd)
        /*0044*/ 	.word	0x00000000
.L_11:


//--------------------- .nv.compat                --------------------------
	.section	.nv.compat,"",@"SHT_CUDA_COMPAT_INFO"
	.align	4
        /*0000*/ 	.byte	0x02, 0x09, 0x00, 0x00, 0x02, 0x02, 0x01, 0x00, 0x02, 0x05, 0x05, 0x00, 0x03, 0x07, 0x01, 0x01
        /*0010*/ 	.byte	0x02, 0x03, 0x00, 0x00, 0x02, 0x06, 0x01, 0x00, 0x04, 0x0b, 0x08, 0x00, 0x01, 0x00, 0x00, 0x00
        /*0020*/ 	.byte	0x00, 0x00, 0x00, 0x00


//--------------------- .nv.info._Z6vecSumPKdPd   --------------------------
	.section	.nv.info._Z6vecSumPKdPd,"",@"SHT_CUDA_INFO"
	.sectionflags	@""
	.align	4


	//----- nvinfo : EIATTR_CUDA_API_VERSION
	.align		4
        /*0000*/ 	.byte	0x04, 0x37
        /*0002*/ 	.short	(.L_13 - .L_12)
.L_12:
        /*0004*/ 	.word	0x00000082


	//----- nvinfo : EIATTR_KPARAM_INFO
	.align		4
.L_13:
        /*0008*/ 	.byte	0x04, 0x17
        /*000a*/ 	.short	(.L_15 - .L_14)
.L_14:
        /*000c*/ 	.word	0x00000000
        /*0010*/ 	.short	0x0001
        /*0012*/ 	.short	0x0008
        /*0014*/ 	.byte	0x00, 0xf5, 0x21, 0x00


	//----- nvinfo : EIATTR_KPARAM_INFO
	.align		4
.L_15:
        /*0018*/ 	.byte	0x04, 0x17
        /*001a*/ 	.short	(.L_17 - .L_16)
.L_16:
        /*001c*/ 	.word	0x00000000
        /*0020*/ 	.short	0x0000
        /*0022*/ 	.short	0x0000
        /*0024*/ 	.byte	0x00, 0xf5, 0x21, 0x00


	//----- nvinfo : EIATTR_SPARSE_MMA_MASK
	.align		4
.L_17:
        /*0028*/ 	.byte	0x03, 0x50
        /*002a*/ 	.short	0x0000


	//----- nvinfo : EIATTR_MAXREG_COUNT
	.align		4
        /*002c*/ 	.byte	0x03, 0x1b
        /*002e*/ 	.short	0x00ff


	//----- nvinfo : EIATTR_MERCURY_ISA_VERSION
	.align		4
        /*0030*/ 	.byte	0x03, 0x5f
        /*0032*/ 	.short	0x0101


	//----- nvinfo : EIATTR_VRC_CTA_INIT_COUNT
	.align		4
        /*0034*/ 	.byte	0x02, 0x4a
	.zero		1
	.zero		1


	//----- nvinfo : EIATTR_EXIT_INSTR_OFFSETS
	.align		4
        /*0038*/ 	.byte	0x04, 0x1c
        /*003a*/ 	.short	(.L_19 - .L_18)


	//   ....[0]....
.L_18:
        /*003c*/ 	.word	0x00001020


	//----- nvinfo : EIATTR_CBANK_PARAM_SIZE
	.align		4
.L_19:
        /*0040*/ 	.byte	0x03, 0x19
        /*0042*/ 	.short	0x0010


	//----- nvinfo : EIATTR_PARAM_CBANK
	.align		4
        /*0044*/ 	.byte	0x04, 0x0a
        /*0046*/ 	.short	(.L_21 - .L_20)
	.align		4
.L_20:
        /*0048*/ 	.word	index@(.nv.constant0._Z6vecSumPKdPd)
        /*004c*/ 	.short	0x0380
        /*004e*/ 	.short	0x0010


	//----- nvinfo : EIATTR_SW_WAR
	.align		4
.L_21:
        /*0050*/ 	.byte	0x04, 0x36
        /*0052*/ 	.short	(.L_23 - .L_22)
.L_22:
        /*0054*/ 	.word	0x00000008
.L_23:


//--------------------- .nv.info._Z11matVecMultiPKdS0_Pd --------------------------
	.section	.nv.info._Z11matVecMultiPKdS0_Pd,"",@"SHT_CUDA_INFO"
	.sectionflags	@""
	.align	4


	//----- nvinfo : EIATTR_CUDA_API_VERSION
	.align		4
        /*0000*/ 	.byte	0x04, 0x37
        /*0002*/ 	.short	(.L_25 - .L_24)
.L_24:
        /*0004*/ 	.word	0x00000082


	//----- nvinfo : EIATTR_KPARAM_INFO
	.align		4
.L_25:
        /*0008*/ 	.byte	0x04, 0x17
        /*000a*/ 	.short	(.L_27 - .L_26)
.L_26:
        /*000c*/ 	.word	0x00000000
        /*0010*/ 	.short	0x0002
        /*0012*/ 	.short	0x0010
        /*0014*/ 	.byte	0x00, 0xf5, 0x21, 0x00


	//----- nvinfo : EIATTR_KPARAM_INFO
	.align		4
.L_27:
        /*0018*/ 	.byte	0x04, 0x17
        /*001a*/ 	.short	(.L_29 - .L_28)
.L_28:
        /*001c*/ 	.word	0x00000000
        /*0020*/ 	.short	0x0001
        /*0022*/ 	.short	0x0008
        /*0024*/ 	.byte	0x00, 0xf5, 0x21, 0x00


	//----- nvinfo : EIATTR_KPARAM_INFO
	.align		4
.L_29:
        /*0028*/ 	.byte	0x04, 0x17
        /*002a*/ 	.short	(.L_31 - .L_30)
.L_30:
        /*002c*/ 	.word	0x00000000
        /*0030*/ 	.short	0x0000
        /*0032*/ 	.short	0x0000
        /*0034*/ 	.byte	0x00, 0xf5, 0x21, 0x00


	//----- nvinfo : EIATTR_SPARSE_MMA_MASK
	.align		4
.L_31:
        /*0038*/ 	.byte	0x03, 0x50
        /*003a*/ 	.short	0x0000


	//----- nvinfo : EIATTR_MAXREG_COUNT
	.align		4
        /*003c*/ 	.byte	0x03, 0x1b
        /*003e*/ 	.short	0x00ff


	//----- nvinfo : EIATTR_MERCURY_ISA_VERSION
	.align		4
        /*0040*/ 	.byte	0x03, 0x5f
        /*0042*/ 	.short	0x0101


	//----- nvinfo : EIATTR_VRC_CTA_INIT_COUNT
	.align		4
        /*0044*/ 	.byte	0x02, 0x4a
	.zero		1
	.zero		1


	//----- nvinfo : EIATTR_EXIT_INSTR_OFFSETS
	.align		4
        /*0048*/ 	.byte	0x04, 0x1c
        /*004a*/ 	.short	(.L_33 - .L_32)


	//   ....[0]....
.L_32:
        /*004c*/ 	.word	0x00000430


	//----- nvinfo : EIATTR_CBANK_PARAM_SIZE
	.align		4
.L_33:
        /*0050*/ 	.byte	0x03, 0x19
        /*0052*/ 	.short	0x0018


	//----- nvinfo : EIATTR_PARAM_CBANK
	.align		4
        /*0054*/ 	.byte	0x04, 0x0a
        /*0056*/ 	.short	(.L_35 - .L_34)
	.align		4
.L_34:
        /*0058*/ 	.word	index@(.nv.constant0._Z11matVecMultiPKdS0_Pd)
        /*005c*/ 	.short	0x0380
        /*005e*/ 	.short	0x0018


	//----- nvinfo : EIATTR_SW_WAR
	.align		4
.L_35:
        /*0060*/ 	.byte	0x04, 0x36
        /*0062*/ 	.short	(.L_37 - .L_36)
.L_36:
        /*0064*/ 	.word	0x00000008
.L_37:


//--------------------- .nv.callgraph             --------------------------
	.section	.nv.callgraph,"",@"SHT_CUDA_CALLGRAPH"
	.align	4
	.sectionentsize	8
	.align		4
        /*0000*/ 	.word	0x00000000
	.align		4
        /*0004*/ 	.word	0xffffffff
	.align		4
        /*0008*/ 	.word	0x00000000
	.align		4
        /*000c*/ 	.word	0xfffffffe
	.align		4
        /*0010*/ 	.word	0x00000000
	.align		4
        /*0014*/ 	.word	0xfffffffd
	.align		4
        /*0018*/ 	.word	0x00000000
	.align		4
        /*001c*/ 	.word	0xfffffffc


//--------------------- .text._Z6vecSumPKdPd      --------------------------
	.section	.text._Z6vecSumPKdPd,"ax",@progbits
	.align	128
        .global         _Z6vecSumPKdPd
        .type           _Z6vecSumPKdPd,@function
        .size           _Z6vecSumPKdPd,(.L_x_3 - _Z6vecSumPKdPd)
        .other          _Z6vecSumPKdPd,@"STO_CUDA_ENTRY STV_DEFAULT"
_Z6vecSumPKdPd:
.text._Z6vecSumPKdPd:
[----:B------:R-:W-:Y:S01]  /*0000*/  LDC R1, c[0x0][0x37c] ;  /* 0x0000df00ff017b82 */ /* 0x000fe20000000800 */
[----:B------:R-:W0:Y:S07]  /*0010*/  S2R R5, SR_TID.X ;  /* 0x0000000000057919 */ /* 0x000e2e0000002100 */
[----:B------:R-:W0:Y:S01]  /*0020*/  S2UR UR6, SR_CTAID.X ;  /* 0x00000000000679c3 */ /* 0x000e220000002500 */
[----:B------:R-:W1:Y:S01]  /*0030*/  LDCU.64 UR4, c[0x0][0x380] ;  /* 0x00007000ff0477ac */ /* 0x000e620008000a00 */
[----:B------:R-:W2:Y:S06]  /*0040*/  S2R R7, SR_TID.Y ;  /* 0x0000000000077919 */ /* 0x000eac0000002200 */
[----:B------:R-:W0:Y:S08]  /*0050*/  LDC R0, c[0x0][0x360] ;  /* 0x0000d800ff007b82 */ /* 0x000e300000000800 */
[----:B------:R-:W2:Y:S01]  /*0060*/  S2UR UR8, SR_CTAID.Y ;  /* 0x00000000000879c3 */ /* 0x000ea20000002600 */
[----:B-1----:R-:W-:-:S04]  /*0070*/  UIADD3 UR4, UP0, UPT, UR4, 0x20, URZ ;  /* 0x0000002004047890 */ /* 0x002fc8000ff1e0ff */
[----:B------:R-:W-:-:S03]  /*0080*/  UIADD3.X UR5, UPT, UPT, URZ, UR5, URZ, UP0, !UPT ;  /* 0x00000005ff057290 */ /* 0x000fc600087fe4ff */
[----:B------:R-:W2:Y:S08]  /*0090*/  LDC R4, c[0x0][0x364] ;  /* 0x0000d900ff047b82 */ /* 0x000eb00000000800 */
[----:B------:R-:W1:Y:S01]  /*00a0*/  LDC.64 R2, c[0x0][0x388] ;  /* 0x0000e200ff027b82 */ /* 0x000e620000000a00 */
[----:B0-----:R-:W-:Y:S01]  /*00b0*/  IMAD R0, R0, UR6, R5 ;  /* 0x0000000600007c24 */ /* 0x001fe2000f8e0205 */
[----:B------:R-:W0:Y:S01]  /*00c0*/  LDCU.64 UR6, c[0x0][0x358] ;  /* 0x00006b00ff0677ac */ /* 0x000e220008000a00 */
[----:B--2---:R-:W-:Y:S01]  /*00d0*/  IMAD R5, R4, UR8, R7 ;  /* 0x0000000804057c24 */ /* 0x004fe2000f8e0207 */
[----:B------:R-:W-:-:S03]  /*00e0*/  MOV R4, UR4 ;  /* 0x0000000400047c02 */ /* 0x000fc60008000f00 */
[----:B------:R-:W-:Y:S01]  /*00f0*/  IMAD R9, R0, 0x1f4, R5 ;  /* 0x000001f400097824 */ /* 0x000fe200078e0205 */
[----:B------:R-:W-:-:S03]  /*0100*/  MOV R5, UR5 ;  /* 0x0000000500057c02 */ /* 0x000fc60008000f00 */
[C---:B------:R-:W-:Y:S02]  /*0110*/  IMAD R7, R9.reuse, 0x1388, RZ ;  /* 0x0000138809077824 */ /* 0x040fe400078e02ff */
[----:B-1----:R-:W-:-:S04]  /*0120*/  IMAD.WIDE R2, R9, 0x8, R2 ;  /* 0x0000000809027825 */ /* 0x002fc800078e0202 */
[----:B------:R-:W-:Y:S01]  /*0130*/  IMAD.WIDE R8, R7, 0x8, R4 ;  /* 0x0000000807087825 */ /* 0x000fe200078e0204 */
[----:B0-----:R-:W2:Y:S04]  /*0140*/  LDG.E.64 R10, desc[UR6][R2.64] ;  /* 0x00000006020a7981 */ /* 0x001ea8000c1e1b00 */
[----:B------:R-:W2:Y:S02]  /*0150*/  LDG.E.64 R12, desc[UR6][R8.64+-0x20] ;  /* 0xffffe006080c7981 */ /* 0x000ea4000c1e1b00 */
[----:B--2---:R-:W-:-:S07]  /*0160*/  DADD R10, R10, R12 ;  /* 0x000000000a0a7229 */ /* 0x004fce000000000c */
[----:B------:R0:W-:Y:S04]  /*0170*/  STG.E.64 desc[UR6][R2.64], R10 ;  /* 0x0000000a02007986 */ /* 0x0001e8000c101b06 */
[----:B------:R-:W2:Y:S02]  /*0180*/  LDG.E.64 R12, desc[UR6][R8.64+-0x18] ;  /* 0xffffe806080c7981 */ /* 0x000ea4000c1e1b00 */
[----:B--2---:R-:W-:-:S07]  /*0190*/  DADD R12, R10, R12 ;  /* 0x000000000a0c7229 */ /* 0x004fce000000000c */
[----:B------:R1:W-:Y:S04]  /*01a0*/  STG.E.64 desc[UR6][R2.64], R12 ;  /* 0x0000000c02007986 */ /* 0x0003e8000c101b06 */
[----:B------:R-:W2:Y:S02]  /*01b0*/  LDG.E.64 R14, desc[UR6][R8.64+-0x10] ;  /* 0xfffff006080e7981 */ /* 0x000ea4000c1e1b00 */
[----:B--2---:R-:W-:-:S07]  /*01c0*/  DADD R14, R12, R14 ;  /* 0x000000000c0e7229 */ /* 0x004fce000000000e */
[----:B------:R2:W-:Y:S04]  /*01d0*/  STG.E.64 desc[UR6][R2.64], R14 ;  /* 0x0000000e02007986 */ /* 0x0005e8000c101b06 */
[----:B------:R-:W3:Y:S02]  /*01e0*/  LDG.E.64 R16, desc[UR6][R8.64+-0x8] ;  /* 0xfffff80608107981 */ /* 0x000ee4000c1e1b00 */
[----:B---3--:R-:W-:-:S07]  /*01f0*/  DADD R16, R14, R16 ;  /* 0x000000000e107229 */ /* 0x008fce0000000010 */
[----:B------:R3:W-:Y:S04]  /*0200*/  STG.E.64 desc[UR6][R2.64], R16 ;  /* 0x0000001002007986 */ /* 0x0007e8000c101b06 */
[----:B------:R-:W4:Y:S02]  /*0210*/  LDG.E.64 R18, desc[UR6][R8.64] ;  /* 0x0000000608127981 */ /* 0x000f24000c1e1b00 */
[----:B----4-:R-:W-:-:S07]  /*0220*/  DADD R18, R16, R18 ;  /* 0x0000000010127229 */ /* 0x010fce0000000012 */
[----:B------:R3:W-:Y:S04]  /*0230*/  STG.E.64 desc[UR6][R2.64], R18 ;  /* 0x0000001202007986 */ /* 0x0007e8000c101b06 */
[----:B0-----:R-:W1:Y:S02]  /*0240*/  LDG.E.64 R10, desc[UR6][R8.64+0x8] ;  /* 0x00000806080a7981 */ /* 0x001e64000c1e1b00 */
[----:B-1----:R-:W-:-:S07]  /*0250*/  DADD R12, R18, R10 ;  /* 0x00000000120c7229 */ /* 0x002fce000000000a */
[----:B------:R3:W-:Y:S04]  /*0260*/  STG.E.64 desc[UR6][R2.64], R12 ;  /* 0x0000000c02007986 */ /* 0x0007e8000c101b06 */
[----:B------:R-:W2:Y:S02]  /*0270*/  LDG.E.64 R10, desc[UR6][R8.64+0x10] ;  /* 0x00001006080a7981 */ /* 0x000ea4000c1e1b00 */
[----:B--2---:R-:W-:-:S07]  /*0280*/  DADD R14, R12, R10 ;  /* 0x000000000c0e7229 */ /* 0x004fce000000000a */
[----:B------:R3:W-:Y:S04]  /*0290*/  STG.E.64 desc[UR6][R2.64], R14 ;  /* 0x0000000e02007986 */ /* 0x0007e8000c101b06 */
[----:B------:R-:W2:Y:S01]  /*02a0*/  LDG.E.64 R10, desc[UR6][R8.64+0x18] ;  /* 0x00001806080a7981 */ /* 0x000ea2000c1e1b00 */
[----:B------:R-:W-:Y:S01]  /*02b0*/  IADD3 R7, PT, PT, R7, 0x8, RZ ;  /* 0x0000000807077810 */ /* 0x000fe20007ffe0ff */
[----:B------:R-:W-:Y:S01]  /*02c0*/  UMOV UR4, 0x8 ;  /* 0x0000000800047882 */ /* 0x000fe20000000000 */
[----:B--2---:R-:W-:-:S07]  /*02d0*/  DADD R10, R14, R10 ;  /* 0x000000000e0a7229 */ /* 0x004fce000000000a */
[----:B------:R3:W-:Y:S04]  /*02e0*/  STG.E.64 desc[UR6][R2.64], R10 ;  /* 0x0000000a02007986 */ /* 0x0007e8000c101b06 */
.L_x_0:
[----:B------:R-:W-:-:S05]  /*02f0*/  IMAD.WIDE R8, R7, 0x8, R4 ;  /* 0x0000000807087825 */ /* 0x000fca00078e0204 */
[----:B--23--:R-:W2:Y:S02]  /*0300*/  LDG.E.64 R12, desc[UR6][R8.64+-0x20] ;  /* 0xffffe006080c7981 */ /* 0x00cea4000c1e1b00 */
        /* <DEDUP_REMOVED lines=14> */
[----:B0-----:R-:W5:Y:S02]  /*03f0*/  LDG.E.64 R12, desc[UR6][R8.64+0x8] ;  /* 0x00000806080c7981 */ /* 0x001f64000c1e1b00 */
[----:B-----5:R-:W-:-:S07]  /*0400*/  DADD R12, R18, R12 ;  /* 0x00000000120c7229 */ /* 0x020fce000000000c */
[----:B------:R0:W-:Y:S04]  /*0410*/  STG.E.64 desc[UR6][R2.64], R12 ;  /* 0x0000000c02007986 */ /* 0x0001e8000c101b06 */
[----:B-1----:R-:W2:Y:S02]  /*0420*/  LDG.E.64 R10, desc[UR6][R8.64+0x10] ;  /* 0x00001006080a7981 */ /* 0x002ea4000c1e1b00 */
[----:B--2---:R-:W-:-:S07]  /*0430*/  DADD R14, R12, R10 ;  /* 0x000000000c0e7229 */ /* 0x004fce000000000a */
[----:B------:R1:W-:Y:S04]  /*0440*/  STG.E.64 desc[UR6][R2.64], R14 ;  /* 0x0000000e02007986 */ /* 0x0003e8000c101b06 */
[----:B------:R-:W3:Y:S01]  /*0450*/  LDG.E.64 R10, desc[UR6][R8.64+0x18] ;  /* 0x00001806080a7981 */ /* 0x000ee2000c1e1b00 */
[----:B------:R-:W-:Y:S01]  /*0460*/  IADD3 R21, PT, PT, R7, 0x8, RZ ;  /* 0x0000000807157810 */ /* 0x000fe20007ffe0ff */
[----:B---3--:R-:W-:-:S04]  /*0470*/  DADD R16, R14, R10 ;  /* 0x000000000e107229 */ /* 0x008fc8000000000a */
[----:B------:R-:W-:-:S03]  /*0480*/  IMAD.WIDE R10, R21, 0x8, R4 ;  /* 0x00000008150a7825 */ /* 0x000fc600078e0204 */
[----:B------:R2:W-:Y:S04]  /*0490*/  STG.E.64 desc[UR6][R2.64], R16 ;  /* 0x0000001002007986 */ /* 0x0005e8000c101b06 */
[----:B----4-:R-:W3:Y:S02]  /*04a0*/  LDG.E.64 R18, desc[UR6][R10.64+-0x20] ;  /* 0xffffe0060a127981 */ /* 0x010ee4000c1e1b00 */
[----:B---3--:R-:W-:-:S07]  /*04b0*/  DADD R18, R16, R18 ;  /* 0x0000000010127229 */ /* 0x008fce0000000012 */
[----:B------:R3:W-:Y:S04]  /*04c0*/  STG.E.64 desc[UR6][R2.64], R18 ;  /* 0x0000001202007986 */ /* 0x0007e8000c101b06 */
[----:B0-----:R-:W4:Y:S02]  /*04d0*/  LDG.E.64 R12, desc[UR6][R10.64+-0x18] ;  /* 0xffffe8060a0c7981 */ /* 0x001f24000c1e1b00 */
[----:B----4-:R-:W-:-:S07]  /*04e0*/  DADD R12, R18, R12 ;  /* 0x00000000120c7229 */ /* 0x010fce000000000c */
[----:B------:R0:W-:Y:S04]  /*04f0*/  STG.E.64 desc[UR6][R2.64], R12 ;  /* 0x0000000c02007986 */ /* 0x0001e8000c101b06 */
[----:B------:R-:W4:Y:S02]  /*0500*/  LDG.E.64 R8, desc[UR6][R10.64+-0x10] ;  /* 0xfffff0060a087981 */ /* 0x000f24000c1e1b00 */
[----:B----4-:R-:W-:-:S07]  /*0510*/  DADD R8, R12, R8 ;  /* 0x000000000c087229 */ /* 0x010fce0000000008 */
[----:B------:R4:W-:Y:S04]  /*0520*/  STG.E.64 desc[UR6][R2.64], R8 ;  /* 0x0000000802007986 */ /* 0x0009e8000c101b06 */
[----:B-1----:R-:W5:Y:S02]  /*0530*/  LDG.E.64 R14, desc[UR6][R10.64+-0x8] ;  /* 0xfffff8060a0e7981 */ /* 0x002f64000c1e1b00 */
[----:B-----5:R-:W-:-:S07]  /*0540*/  DADD R14, R8, R14 ;  /* 0x00000000080e7229 */ /* 0x020fce000000000e */
[----:B------:R1:W-:Y:S04]  /*0550*/  STG.E.64 desc[UR6][R2.64], R14 ;  /* 0x0000000e02007986 */ /* 0x0003e8000c101b06 */
[----:B--2---:R-:W2:Y:S02]  /*0560*/  LDG.E.64 R16, desc[UR6][R10.64] ;  /* 0x000000060a107981 */ /* 0x004ea4000c1e1b00 */
[----:B--2---:R-:W-:-:S07]  /*0570*/  DADD R16, R14, R16 ;  /* 0x000000000e107229 */ /* 0x004fce0000000010 */
[----:B------:R2:W-:Y:S04]  /*0580*/  STG.E.64 desc[UR6][R2.64], R16 ;  /* 0x0000001002007986 */ /* 0x0005e8000c101b06 */
[----:B---3--:R-:W3:Y:S02]  /*0590*/  LDG.E.64 R18, desc[UR6][R10.64+0x8] ;  /* 0x000008060a127981 */ /* 0x008ee4000c1e1b00 */
[----:B---3--:R-:W-:-:S07]  /*05a0*/  DADD R18, R16, R18 ;  /* 0x0000000010127229 */ /* 0x008fce0000000012 */
[----:B------:R3:W-:Y:S04]  /*05b0*/  STG.E.64 desc[UR6][R2.64], R18 ;  /* 0x0000001202007986 */ /* 0x0007e8000c101b06 */
[----:B0-----:R-:W5:Y:S02]  /*05c0*/  LDG.E.64 R12, desc[UR6][R10.64+0x10] ;  /* 0x000010060a0c7981 */ /* 0x001f64000c1e1b00 */
[----:B-----5:R-:W-:-:S07]  /*05d0*/  DADD R12, R18, R12 ;  /* 0x00000000120c7229 */ /* 0x020fce000000000c */
[----:B------:R0:W-:Y:S04]  /*05e0*/  STG.E.64 desc[UR6][R2.64], R12 ;  /* 0x0000000c02007986 */ /* 0x0001e8000c101b06 */
[----:B----4-:R-:W1:Y:S01]  /*05f0*/  LDG.E.64 R8, desc[UR6][R10.64+0x18] ;  /* 0x000018060a087981 */ /* 0x010e62000c1e1b00 */
[----:B------:R-:W-:Y:S01]  /*0600*/  IADD3 R21, PT, PT, R7, 0x10, RZ ;  /* 0x0000001007157810 */ /* 0x000fe20007ffe0ff */
[----:B-1----:R-:W-:-:S04]  /*0610*/  DADD R14, R12, R8 ;  /* 0x000000000c0e7229 */ /* 0x002fc80000000008 */
[----:B------:R-:W-:-:S03]  /*0620*/  IMAD.WIDE R8, R21, 0x8, R4 ;  /* 0x0000000815087825 */ /* 0x000fc600078e0204 */
[----:B------:R1:W-:Y:S04]  /*0630*/  STG.E.64 desc[UR6][R2.64], R14 ;  /* 0x0000000e02007986 */ /* 0x0003e8000c101b06 */
[----:B--2---:R-:W2:Y:S02]  /*0640*/  LDG.E.64 R16, desc[UR6][R8.64+-0x20] ;  /* 0xffffe00608107981 */ /* 0x004ea4000c1e1b00 */
[----:B--2---:R-:W-:-:S07]  /*0650*/  DADD R16, R14, R16 ;  /* 0x000000000e107229 */ /* 0x004fce0000000010 */
[----:B------:R2:W-:Y:S04]  /*0660*/  STG.E.64 desc[UR6][R2.64], R16 ;  /* 0x0000001002007986 */ /* 0x0005e8000c101b06 */
[----:B---3--:R-:W3:Y:S02]  /*0670*/  LDG.E.64 R18, desc[UR6][R8.64+-0x18] ;  /* 0xffffe80608127981 */ /* 0x008ee4000c1e1b00 */
        /* <DEDUP_REMOVED lines=17> */
[----:B----4-:R-:W0:Y:S01]  /*0790*/  LDG.E.64 R10, desc[UR6][R8.64+0x18] ;  /* 0x00001806080a7981 */ /* 0x010e22000c1e1b00 */
[----:B------:R-:W-:Y:S01]  /*07a0*/  IADD3 R21, PT, PT, R7, 0x18, RZ ;  /* 0x0000001807157810 */ /* 0x000fe20007ffe0ff */
[----:B0-----:R-:W-:-:S04]  /*07b0*/  DADD R12, R18, R10 ;  /* 0x00000000120c7229 */ /* 0x001fc8000000000a */
[----:B------:R-:W-:-:S03]  /*07c0*/  IMAD.WIDE R10, R21, 0x8, R4 ;  /* 0x00000008150a7825 */ /* 0x000fc600078e0204 */
[----:B------:R0:W-:Y:S04]  /*07d0*/  STG.E.64 desc[UR6][R2.64], R12 ;  /* 0x0000000c02007986 */ /* 0x0001e8000c101b06 */
[----:B-1----:R-:W4:Y:S02]  /*07e0*/  LDG.E.64 R14, desc[UR6][R10.64+-0x20] ;  /* 0xffffe0060a0e7981 */ /* 0x002f24000c1e1b00 */
[----:B----4-:R-:W-:-:S07]  /*07f0*/  DADD R14, R12, R14 ;  /* 0x000000000c0e7229 */ /* 0x010fce000000000e */
[----:B------:R1:W-:Y:S04]  /*0800*/  STG.E.64 desc[UR6][R2.64], R14 ;  /* 0x0000000e02007986 */ /* 0x0003e8000c101b06 */
[----:B--2---:R-:W2:Y:S02]  /*0810*/  LDG.E.64 R16, desc[UR6][R10.64+-0x18] ;  /* 0xffffe8060a107981 */ /* 0x004ea4000c1e1b00 */
[----:B--2---:R-:W-:-:S07]  /*0820*/  DADD R16, R14, R16 ;  /* 0x000000000e107229 */ /* 0x004fce0000000010 */
[----:B------:R2:W-:Y:S04]  /*0830*/  STG.E.64 desc[UR6][R2.64], R16 ;  /* 0x0000001002007986 */ /* 0x0005e8000c101b06 */
[----:B------:R-:W4:Y:S02]  /*0840*/  LDG.E.64 R8, desc[UR6][R10.64+-0x10] ;  /* 0xfffff0060a087981 */ /* 0x000f24000c1e1b00 */
[----:B----4-:R-:W-:-:S07]  /*0850*/  DADD R8, R16, R8 ;  /* 0x0000000010087229 */ /* 0x010fce0000000008 */
[----:B------:R4:W-:Y:S04]  /*0860*/  STG.E.64 desc[UR6][R2.64], R8 ;  /* 0x0000000802007986 */ /* 0x0009e8000c101b06 */
[----:B---3--:R-:W3:Y:S02]  /*0870*/  LDG.E.64 R18, desc[UR6][R10.64+-0x8] ;  /* 0xfffff8060a127981 */ /* 0x008ee4000c1e1b00 */
[----:B---3--:R-:W-:-:S07]  /*0880*/  DADD R18, R8, R18 ;  /* 0x0000000008127229 */ /* 0x008fce0000000012 */
        /* <DEDUP_REMOVED lines=10> */
[----:B----4-:R-:W3:Y:S01]  /*0930*/  LDG.E.64 R8, desc[UR6][R10.64+0x18] ;  /* 0x000018060a087981 */ /* 0x010ee2000c1e1b00 */
[----:B------:R-:W-:Y:S01]  /*0940*/  IADD3 R21, PT, PT, R7, 0x20, RZ ;  /* 0x0000002007157810 */ /* 0x000fe20007ffe0ff */
[----:B---3--:R-:W-:-:S04]  /*0950*/  DADD R18, R16, R8 ;  /* 0x0000000010127229 */ /* 0x008fc80000000008 */
[----:B------:R-:W-:-:S03]  /*0960*/  IMAD.WIDE R8, R21, 0x8, R4 ;  /* 0x0000000815087825 */ /* 0x000fc600078e0204 */
[----:B------:R3:W-:Y:S04]  /*0970*/  STG.E.64 desc[UR6][R2.64], R18 ;  /* 0x0000001202007986 */ /* 0x0007e8000c101b06 */
[----:B0-----:R-:W4:Y:S02]  /*0980*/  LDG.E.64 R12, desc[UR6][R8.64+-0x20] ;  /* 0xffffe006080c7981 */ /* 0x001f24000c1e1b00 */
[----:B----4-:R-:W-:-:S07]  /*0990*/  DADD R12, R18, R12 ;  /* 0x00000000120c7229 */ /* 0x010fce000000000c */
[----:B------:R0:W-:Y:S04]  /*09a0*/  STG.E.64 desc[UR6][R2.64], R12 ;  /* 0x0000000c02007986 */ /* 0x0001e8000c101b06 */
[----:B-1----:R-:W4:Y:S02]  /*09b0*/  LDG.E.64 R14, desc[UR6][R8.64+-0x18] ;  /* 0xffffe806080e7981 */ /* 0x002f24000c1e1b00 */
[----:B----4-:R-:W-:-:S07]  /*09c0*/  DADD R14, R12, R14 ;  /* 0x000000000c0e7229 */ /* 0x010fce000000000e */
[----:B------:R1:W-:Y:S04]  /*09d0*/  STG.E.64 desc[UR6][R2.64], R14 ;  /* 0x0000000e02007986 */ /* 0x0003e8000c101b06 */
[----:B------:R-:W4:Y:S02]  /*09e0*/  LDG.E.64 R10, desc[UR6][R8.64+-0x10] ;  /* 0xfffff006080a7981 */ /* 0x000f24000c1e1b00 */
[----:B----4-:R-:W-:-:S07]  /*09f0*/  DADD R10, R14, R10 ;  /* 0x000000000e0a7229 */ /* 0x010fce000000000a */
        /* <DEDUP_REMOVED lines=13> */
[----:B----4-:R-:W2:Y:S01]  /*0ad0*/  LDG.E.64 R10, desc[UR6][R8.64+0x18] ;  /* 0x00001806080a7981 */ /* 0x010ea2000c1e1b00 */
[----:B------:R-:W-:Y:S01]  /*0ae0*/  IADD3 R21, PT, PT, R7, 0x28, RZ ;  /* 0x0000002807157810 */ /* 0x000fe20007ffe0ff */
[----:B--2---:R-:W-:-:S04]  /*0af0*/  DADD R16, R14, R10 ;  /* 0x000000000e107229 */ /* 0x004fc8000000000a */
[----:B------:R-:W-:-:S03]  /*0b00*/  IMAD.WIDE R10, R21, 0x8, R4 ;  /* 0x00000008150a7825 */ /* 0x000fc600078e0204 */
[----:B------:R2:W-:Y:S04]  /*0b10*/  STG.E.64 desc[UR6][R2.64], R16 ;  /* 0x0000001002007986 */ /* 0x0005e8000c101b06 */
[----:B---3--:R-:W3:Y:S02]  /*0b20*/  LDG.E.64 R18, desc[UR6][R10.64+-0x20] ;  /* 0xffffe0060a127981 */ /* 0x008ee4000c1e1b00 */
        /* <DEDUP_REMOVED lines=17> */
[----:B0-----:R-:W4:Y:S02]  /*0c40*/  LDG.E.64 R12, desc[UR6][R10.64+0x10] ;  /* 0x000010060a0c7981 */ /* 0x001f24000c1e1b00 */
[----:B----4-:R-:W-:-:S07]  /*0c50*/  DADD R8, R18, R12 ;  /* 0x0000000012087229 */ /* 0x010fce000000000c */
[----:B------:R0:W-:Y:S04]  /*0c60*/  STG.E.64 desc[UR6][R2.64], R8 ;  /* 0x0000000802007986 */ /* 0x0001e8000c101b06 */
[----:B------:R-:W1:Y:S01]  /*0c70*/  LDG.E.64 R12, desc[UR6][R10.64+0x18] ;  /* 0x000018060a0c7981 */ /* 0x000e62000c1e1b00 */
        /* <DEDUP_REMOVED lines=25> */
[----:B0-----:R-:W5:Y:S01]  /*0e10*/  LDG.E.64 R8, desc[UR6][R12.64+0x18] ;  /* 0x000018060c087981 */ /* 0x001f62000c1e1b00 */
[----:B----4-:R-:W-:Y:S01]  /*0e20*/  IADD3 R11, PT, PT, R7, 0x38, RZ ;  /* 0x00000038070b7810 */ /* 0x010fe20007ffe0ff */
[----:B-----5:R-:W-:-:S04]  /*0e30*/  DADD R20, R18, R8 ;  /* 0x0000000012147229 */ /* 0x020fc80000000008 */
[----:B------:R-:W-:-:S03]  /*0e40*/  IMAD.WIDE R8, R11, 0x8, R4 ;  /* 0x000000080b087825 */ /* 0x000fc600078e0204 */
[----:B------:R-:W-:Y:S04]  /*0e50*/  STG.E.64 desc[UR6][R2.64], R20 ;  /* 0x0000001402007986 */ /* 0x000fe8000c101b06 */
[----:B------:R-:W4:Y:S02]  /*0e60*/  LDG.E.64 R10, desc[UR6][R8.64+-0x20] ;  /* 0xffffe006080a7981 */ /* 0x000f24000c1e1b00 */
        /* <DEDUP_REMOVED lines=14> */
[----:B0-----:R-:W1:Y:S02]  /*0f50*/  LDG.E.64 R10, desc[UR6][R8.64+0x8] ;  /* 0x00000806080a7981 */ /* 0x001e64000c1e1b00 */
[----:B-1----:R-:W-:-:S07]  /*0f60*/  DADD R14, R18, R10 ;  /* 0x00000000120e7229 */ /* 0x002fce000000000a */
[----:B------:R2:W-:Y:S04]  /*0f70*/  STG.E.64 desc[UR6][R2.64], R14 ;  /* 0x0000000e02007986 */ /* 0x0005e8000c101b06 */
[----:B------:R-:W4:Y:S02]  /*0f80*/  LDG.E.64 R10, desc[UR6][R8.64+0x10] ;  /* 0x00001006080a7981 */ /* 0x000f24000c1e1b00 */
[----:B----4-:R-:W-:-:S07]  /*0f90*/  DADD R12, R14, R10 ;  /* 0x000000000e0c7229 */ /* 0x010fce000000000a */
[----:B------:R2:W-:Y:S04]  /*0fa0*/  STG.E.64 desc[UR6][R2.64], R12 ;  /* 0x0000000c02007986 */ /* 0x0005e8000c101b06 */
[----:B------:R-:W3:Y:S01]  /*0fb0*/  LDG.E.64 R10, desc[UR6][R8.64+0x18] ;  /* 0x00001806080a7981 */ /* 0x000ee2000c1e1b00 */
[----:B------:R-:W-:Y:S01]  /*0fc0*/  UIADD3 UR4, UPT, UPT, UR4, 0x40, URZ ;  /* 0x0000004004047890 */ /* 0x000fe2000fffe0ff */
[----:B------:R-:W-:-:S03]  /*0fd0*/  IADD3 R7, PT, PT, R7, 0x40, RZ ;  /* 0x0000004007077810 */ /* 0x000fc60007ffe0ff */
[----:B------:R-:W-:Y:S01]  /*0fe0*/  UISETP.NE.AND UP0, UPT, UR4, 0x1388, UPT ;  /* 0x000013880400788c */ /* 0x000fe2000bf05270 */
[----:B---3--:R-:W-:-:S07]  /*0ff0*/  DADD R10, R12, R10 ;  /* 0x000000000c0a7229 */ /* 0x008fce000000000a */
[----:B------:R2:W-:Y:S01]  /*1000*/  STG.E.64 desc[UR6][R2.64], R10 ;  /* 0x0000000a02007986 */ /* 0x0005e2000c101b06 */
[----:B------:R-:W-:Y:S05]  /*1010*/  BRA.U UP0, `(.L_x_0) ;  /* 0xfffffff100b47547 */ /* 0x000fea000b83ffff */
[----:B------:R-:W-:Y:S05]  /*1020*/  EXIT ;  /* 0x000000000000794d */ /* 0x000fea0003800000 */
.L_x_1:
[----:B------:R-:W-:-:S00]  /*1030*/  BRA `(.L_x_1) ;  /* 0xfffffffc00fc7947 */ /* 0x000fc0000383ffff */
[----:B------:R-:W-:-:S00]  /*1040*/  NOP ;  /* 0x0000000000007918 */ /* 0x000fc00000000000 */
        /* <DEDUP_REMOVED lines=11> */
.L_x_3:


//--------------------- .text._Z11matVecMultiPKdS0_Pd --------------------------
	.section	.text._Z11matVecMultiPKdS0_Pd,"ax",@progbits
	.align	128
        .global         _Z11matVecMultiPKdS0_Pd
        .type           _Z11matVecMultiPKdS0_Pd,@function
        .size           _Z11matVecMultiPKdS0_Pd,(.L_x_4 - _Z11matVecMultiPKdS0_Pd)
        .other          _Z11matVecMultiPKdS0_Pd,@"STO_CUDA_ENTRY STV_DEFAULT"
_Z11matVecMultiPKdS0_Pd:
.text._Z11matVecMultiPKdS0_Pd:
[----:B------:R-:W-:Y:S01]  /*0000*/  LDC R1, c[0x0][0x37c] ;  /* 0x0000df00ff017b82 */ /* 0x000fe20000000800 */
[----:B------:R-:W0:Y:S07]  /*0010*/  S2R R0, SR_TID.X ;  /* 0x0000000000007919 */ /* 0x000e2e0000002100 */
[----:B------:R-:W0:Y:S01]  /*0020*/  S2UR UR6, SR_CTAID.X ;  /* 0x00000000000679c3 */ /* 0x000e220000002500 */
[----:B------:R-:W1:Y:S01]  /*0030*/  LDCU.64 UR4, c[0x0][0x358] ;  /* 0x00006b00ff0477ac */ /* 0x000e620008000a00 */
[----:B------:R-:W2:Y:S06]  /*0040*/  S2R R11, SR_TID.Y ;  /* 0x00000000000b7919 */ /* 0x000eac0000002200 */
[----:B------:R-:W0:Y:S08]  /*0050*/  LDC R9, c[0x0][0x360] ;  /* 0x0000d800ff097b82 */ /* 0x000e300000000800 */
[----:B------:R-:W2:Y:S08]  /*0060*/  S2UR UR7, SR_CTAID.Y ;  /* 0x00000000000779c3 */ /* 0x000eb00000002600 */
[----:B------:R-:W2:Y:S08]  /*0070*/  LDC R8, c[0x0][0x364] ;  /* 0x0000d900ff087b82 */ /* 0x000eb00000000800 */
[----:B------:R-:W3:Y:S01]  /*0080*/  LDC.64 R6, c[0x0][0x388] ;  /* 0x0000e200ff067b82 */ /* 0x000ee20000000a00 */
[----:B0-----:R-:W-:-:S07]  /*0090*/  IMAD R9, R9, UR6, R0 ;  /* 0x0000000609097c24 */ /* 0x001fce000f8e0200 */
[----:B------:R-:W0:Y:S08]  /*00a0*/  LDC.64 R4, c[0x0][0x380] ;  /* 0x0000e000ff047b82 */ /* 0x000e300000000a00 */
[----:B------:R-:W4:Y:S01]  /*00b0*/  LDC.64 R2, c[0x0][0x390] ;  /* 0x0000e400ff027b82 */ /* 0x000f220000000a00 */
[----:B--2---:R-:W-:-:S04]  /*00c0*/  IMAD R0, R8, UR7, R11 ;  /* 0x0000000708007c24 */ /* 0x004fc8000f8e020b */
[----:B------:R-:W-:Y:S02]  /*00d0*/  IMAD R11, R0, 0xc350, R9 ;  /* 0x0000c350000b7824 */ /* 0x000fe400078e0209 */
[----:B---3--:R-:W-:-:S05]  /*00e0*/  IMAD.WIDE R6, R9, 0x8, R6 ;  /* 0x0000000809067825 */ /* 0x008fca00078e0206 */
[----:B-1----:R-:W2:Y:S01]  /*00f0*/  LDG.E.64 R8, desc[UR4][R6.64] ;  /* 0x0000000406087981 */ /* 0x002ea2000c1e1b00 */
[----:B0-----:R-:W-:-:S04]  /*0100*/  IMAD.WIDE R4, R11, 0x8, R4 ;  /* 0x000000080b047825 */ /* 0x001fc800078e0204 */
[----:B----4-:R-:W-:Y:S02]  /*0110*/  IMAD.WIDE R2, R11, 0x8, R2 ;  /* 0x000000080b027825 */ /* 0x010fe400078e0202 */
[----:B------:R-:W2:Y:S04]  /*0120*/  LDG.E.64 R10, desc[UR4][R4.64] ;  /* 0x00000004040a7981 */ /* 0x000ea8000c1e1b00 */
[----:B------:R-:W2:Y:S04]  /*0130*/  LDG.E.64 R12, desc[UR4][R2.64] ;  /* 0x00000004020c7981 */ /* 0x000ea8000c1e1b00 */
[----:B------:R-:W3:Y:S04]  /*0140*/  LDG.E.64 R14, desc[UR4][R2.64+0x9c40] ;  /* 0x009c4004020e7981 */ /* 0x000ee8000c1e1b00 */
[----:B------:R-:W4:Y:S01]  /*0150*/  LDG.E.64 R16, desc[UR4][R2.64+0x13880] ;  /* 0x0138800402107981 */ /* 0x000f22000c1e1b00 */
[----:B--2---:R-:W-:-:S07]  /*0160*/  DFMA R8, R8, R10, R12 ;  /* 0x0000000a0808722b */ /* 0x004fce000000000c */
[----:B------:R0:W-:Y:S04]  /*0170*/  STG.E.64 desc[UR4][R2.64], R8 ;  /* 0x0000000802007986 */ /* 0x0001e8000c101b04 */
[----:B------:R-:W3:Y:S04]  /*0180*/  LDG.E.64 R10, desc[UR4][R6.64] ;  /* 0x00000004060a7981 */ /* 0x000ee8000c1e1b00 */
[----:B------:R-:W3:Y:S02]  /*0190*/  LDG.E.64 R12, desc[UR4][R4.64+0x9c40] ;  /* 0x009c4004040c7981 */ /* 0x000ee4000c1e1b00 */
[----:B---3--:R-:W-:-:S07]  /*01a0*/  DFMA R10, R10, R12, R14 ;  /* 0x0000000c0a0a722b */ /* 0x008fce000000000e */
[----:B------:R1:W-:Y:S04]  /*01b0*/  STG.E.64 desc[UR4][R2.64+0x9c40], R10 ;  /* 0x009c400a02007986 */ /* 0x0003e8000c101b04 */
[----:B------:R-:W4:Y:S04]  /*01c0*/  LDG.E.64 R12, desc[UR4][R6.64] ;  /* 0x00000004060c7981 */ /* 0x000f28000c1e1b00 */
[----:B------:R-:W4:Y:S02]  /*01d0*/  LDG.E.64 R14, desc[UR4][R4.64+0x13880] ;  /* 0x01388004040e7981 */ /* 0x000f24000c1e1b00 */
[----:B----4-:R-:W-:-:S02]  /*01e0*/  DFMA R12, R12, R14, R16 ;  /* 0x0000000e0c0c722b */ /* 0x010fc40000000010 */
[----:B------:R-:W2:Y:S05]  /*01f0*/  LDG.E.64 R16, desc[UR4][R2.64+0x1d4c0] ;  /* 0x01d4c00402107981 */ /* 0x000eaa000c1e1b00 */
[----:B------:R3:W-:Y:S04]  /*0200*/  STG.E.64 desc[UR4][R2.64+0x13880], R12 ;  /* 0x0138800c02007986 */ /* 0x0007e8000c101b04 */
[----:B0-----:R-:W2:Y:S04]  /*0210*/  LDG.E.64 R8, desc[UR4][R6.64] ;  /* 0x0000000406087981 */ /* 0x001ea8000c1e1b00 */
[----:B------:R-:W2:Y:S02]  /*0220*/  LDG.E.64 R14, desc[UR4][R4.64+0x1d4c0] ;  /* 0x01d4c004040e7981 */ /* 0x000ea4000c1e1b00 */
[----:B--2---:R-:W-:-:S02]  /*0230*/  DFMA R8, R8, R14, R16 ;  /* 0x0000000e0808722b */ /* 0x004fc40000000010 */
[----:B------:R-:W2:Y:S05]  /*0240*/  LDG.E.64 R16, desc[UR4][R2.64+0x27100] ;  /* 0x0271000402107981 */ /* 0x000eaa000c1e1b00 */
[----:B------:R0:W-:Y:S04]  /*0250*/  STG.E.64 desc[UR4][R2.64+0x1d4c0], R8 ;  /* 0x01d4c00802007986 */ /* 0x0001e8000c101b04 */
[----:B-1----:R-:W2:Y:S04]  /*0260*/  LDG.E.64 R10, desc[UR4][R6.64] ;  /* 0x00000004060a7981 */ /* 0x002ea8000c1e1b00 */
[----:B------:R-:W2:Y:S02]  /*0270*/  LDG.E.64 R14, desc[UR4][R4.64+0x27100] ;  /* 0x02710004040e7981 */ /* 0x000ea4000c1e1b00 */
[----:B--2---:R-:W-:-:S02]  /*0280*/  DFMA R10, R10, R14, R16 ;  /* 0x0000000e0a0a722b */ /* 0x004fc40000000010 */
[----:B------:R-:W2:Y:S05]  /*0290*/  LDG.E.64 R16, desc[UR4][R2.64+0x30d40] ;  /* 0x030d400402107981 */ /* 0x000eaa000c1e1b00 */
[----:B------:R1:W-:Y:S04]  /*02a0*/  STG.E.64 desc[UR4][R2.64+0x27100], R10 ;  /* 0x0271000a02007986 */ /* 0x0003e8000c101b04 */
[----:B---3--:R-:W2:Y:S04]  /*02b0*/  LDG.E.64 R12, desc[UR4][R6.64] ;  /* 0x00000004060c7981 */ /* 0x008ea8000c1e1b00 */
[----:B------:R-:W2:Y:S02]  /*02c0*/  LDG.E.64 R14, desc[UR4][R4.64+0x30d40] ;  /* 0x030d4004040e7981 */ /* 0x000ea4000c1e1b00 */
[----:B--2---:R-:W-:-:S02]  /*02d0*/  DFMA R12, R12, R14, R16 ;  /* 0x0000000e0c0c722b */ /* 0x004fc40000000010 */
        /* <DEDUP_REMOVED lines=11> */
[----:B------:R-:W-:Y:S04]  /*0390*/  STG.E.64 desc[UR4][R2.64+0x445c0], R10 ;  /* 0x0445c00a02007986 */ /* 0x000fe8000c101b04 */
[----:B---3--:R-:W2:Y:S04]  /*03a0*/  LDG.E.64 R12, desc[UR4][R6.64] ;  /* 0x00000004060c7981 */ /* 0x008ea8000c1e1b00 */
[----:B------:R-:W2:Y:S02]  /*03b0*/  LDG.E.64 R14, desc[UR4][R4.64+0x4e200] ;  /* 0x04e20004040e7981 */ /* 0x000ea4000c1e1b00 */
[----:B--2---:R-:W-:-:S02]  /*03c0*/  DFMA R12, R12, R14, R16 ;  /* 0x0000000e0c0c722b */ /* 0x004fc40000000010 */
[----:B------:R-:W2:Y:S05]  /*03d0*/  LDG.E.64 R16, desc[UR4][R2.64+0x57e40] ;  /* 0x057e400402107981 */ /* 0x000eaa000c1e1b00 */
[----:B------:R-:W-:Y:S04]  /*03e0*/  STG.E.64 desc[UR4][R2.64+0x4e200], R12 ;  /* 0x04e2000c02007986 */ /* 0x000fe8000c101b04 */
[----:B0-----:R-:W2:Y:S04]  /*03f0*/  LDG.E.64 R8, desc[UR4][R6.64] ;  /* 0x0000000406087981 */ /* 0x001ea8000c1e1b00 */
[----:B------:R-:W2:Y:S02]  /*0400*/  LDG.E.64 R14, desc[UR4][R4.64+0x57e40] ;  /* 0x057e4004040e7981 */ /* 0x000ea4000c1e1b00 */
[----:B--2---:R-:W-:-:S07]  /*0410*/  DFMA R8, R8, R14, R16 ;  /* 0x0000000e0808722b */ /* 0x004fce0000000010 */
[----:B------:R-:W-:Y:S01]  /*0420*/  STG.E.64 desc[UR4][R2.64+0x57e40], R8 ;  /* 0x057e400802007986 */ /* 0x000fe2000c101b04 */
[----:B------:R-:W-:Y:S05]  /*0430*/  EXIT ;  /* 0x000000000000794d */ /* 0x000fea0003800000 */
.L_x_2:
        /* <DEDUP_REMOVED lines=12> */
.L_x_4:


//--------------------- .nv.shared.reserved.0     --------------------------
	.section	.nv.shared.reserved.0,"aw",@nobits
	.weak		__nv_reservedSMEM_offset_0_alias
	.size		__nv_reservedSMEM_offset_0_alias, 0, 64
	.other		__nv_reservedSMEM_offset_0_alias,@"STO_CUDA_RESERVED_SHARED STV_DEFAULT"
__nv_reservedSMEM_offset_0_alias:
	.zero		0
	.zero		64


//--------------------- .nv.constant0._Z6vecSumPKdPd --------------------------
	.section	.nv.constant0._Z6vecSumPKdPd,"a",@progbits
	.sectionflags	@""
	.align	4
.nv.constant0._Z6vecSumPKdPd:
	.zero		912


//--------------------- .nv.constant0._Z11matVecMultiPKdS0_Pd --------------------------
	.section	.nv.constant0._Z11matVecMultiPKdS0_Pd,"a",@progbits
	.sectionflags	@""
	.align	4
.nv.constant0._Z11matVecMultiPKdS0_Pd:
	.zero		920


//--------------------- SYMBOLS --------------------------

	.type		.nv.reservedSmem.offset0,@object
	.size		.nv.reservedSmem.offset0,0x4
